//
// Generated by NVIDIA NVVM Compiler
//
// Compiler Build ID: CL-36424714
// Cuda compilation tools, release 13.0, V13.0.88
// Based on NVVM 20.0.0
//

.version 9.0
.target sm_100
.address_size 64

	// .globl	_Z16oneDimConvKernelPiS_i
.const .align 4 .b8 M[20];

.visible .entry _Z16oneDimConvKernelPiS_i(
	.param .u64 .ptr .align 1 _Z16oneDimConvKernelPiS_i_param_0,
	.param .u64 .ptr .align 1 _Z16oneDimConvKernelPiS_i_param_1,
	.param .u32 _Z16oneDimConvKernelPiS_i_param_2
)
{
	.reg .pred 	%p<16>;
	.reg .b32 	%r<36>;
	.reg .b64 	%rd<17>;

	ld.param.u64 	%rd3, [_Z16oneDimConvKernelPiS_i_param_0];
	ld.param.u64 	%rd2, [_Z16oneDimConvKernelPiS_i_param_1];
	ld.param.u32 	%r15, [_Z16oneDimConvKernelPiS_i_param_2];
	cvta.to.global.u64 	%rd1, %rd3;
	mov.u32 	%r17, %tid.x;
	mov.u32 	%r18, %ctaid.x;
	mov.u32 	%r19, %ntid.x;
	mad.lo.s32 	%r1, %r18, %r19, %r17;
	add.s32 	%r2, %r1, -2;
	setp.lt.s32 	%p1, %r1, 2;
	setp.ge.s32 	%p2, %r2, %r15;
	mov.b32 	%r32, 0;
	or.pred  	%p3, %p1, %p2;
	@%p3 bra 	$L__BB0_2;
	mul.wide.u32 	%rd4, %r2, 4;
	add.s64 	%rd5, %rd1, %rd4;
	ld.global.u32 	%r20, [%rd5];
	ld.const.u32 	%r21, [M];
	mul.lo.s32 	%r32, %r21, %r20;
$L__BB0_2:
	setp.lt.s32 	%p4, %r1, 1;
	setp.gt.s32 	%p5, %r1, %r15;
	or.pred  	%p6, %p4, %p5;
	@%p6 bra 	$L__BB0_4;
	add.s32 	%r22, %r1, -1;
	mul.wide.u32 	%rd6, %r22, 4;
	add.s64 	%rd7, %rd1, %rd6;
	ld.global.u32 	%r23, [%rd7];
	ld.const.u32 	%r24, [M+4];
	mad.lo.s32 	%r32, %r24, %r23, %r32;
$L__BB0_4:
	setp.lt.s32 	%p7, %r1, 0;
	setp.ge.s32 	%p8, %r1, %r15;
	or.pred  	%p9, %p7, %p8;
	@%p9 bra 	$L__BB0_6;
	mul.wide.u32 	%rd8, %r1, 4;
	add.s64 	%rd9, %rd1, %rd8;
	ld.global.u32 	%r25, [%rd9];
	ld.const.u32 	%r26, [M+8];
	mad.lo.s32 	%r32, %r26, %r25, %r32;
$L__BB0_6:
	add.s32 	%r9, %r1, 1;
	setp.lt.s32 	%p10, %r1, -1;
	setp.ge.s32 	%p11, %r9, %r15;
	or.pred  	%p12, %p10, %p11;
	@%p12 bra 	$L__BB0_8;
	mul.wide.u32 	%rd10, %r9, 4;
	add.s64 	%rd11, %rd1, %rd10;
	ld.global.u32 	%r27, [%rd11];
	ld.const.u32 	%r28, [M+12];
	mad.lo.s32 	%r32, %r28, %r27, %r32;
$L__BB0_8:
	add.s32 	%r12, %r1, 2;
	setp.lt.s32 	%p13, %r1, -2;
	setp.ge.s32 	%p14, %r12, %r15;
	or.pred  	%p15, %p13, %p14;
	@%p15 bra 	$L__BB0_10;
	mul.wide.u32 	%rd12, %r12, 4;
	add.s64 	%rd13, %rd1, %rd12;
	ld.global.u32 	%r29, [%rd13];
	ld.const.u32 	%r30, [M+16];
	mad.lo.s32 	%r32, %r30, %r29, %r32;
$L__BB0_10:
	cvta.to.global.u64 	%rd14, %rd2;
	mul.wide.s32 	%rd15, %r1, 4;
	add.s64 	%rd16, %rd14, %rd15;
	st.global.u32 	[%rd16], %r32;
	ret;

}


// ===== COMPILED SASS (sm_100) =====

	.target	sm_100

	.elftype	@"ET_EXEC"


//--------------------- .note.nv.tkinfo           --------------------------
	.section	.note.nv.tkinfo,"",@"SHT_NOTE"
	.sectionflags	@"SHF_NOTE_NV_TKINFO"
	.tkinfo
        /*0018*/ 	.word	0x00000002
        /*0030*/ 	.string	""
        /*0030*/ 	.string	"ptxas"
        /*0030*/ 	.string	"Cuda compilation tools, release 13.0, V13.0.88"
        /*0030*/ 	.string	"Build cuda_13.0.r13.0/compiler.36424714_0"
        /*0030*/ 	.string	"-arch sm_100 -m 64 "



//--------------------- .note.nv.cuinfo           --------------------------
	.section	.note.nv.cuinfo,"",@"SHT_NOTE"
	.sectionflags	@"SHF_NOTE_NV_CUINFO"
        /*0018*/ 	.short	0x0002
        /*001a*/ 	.short	0x0064
        /*001c*/ 	.short	0x0082
	.zero		2


//--------------------- .nv.info                  --------------------------
	.section	.nv.info,"",@"SHT_CUDA_INFO"
	.align	4


	//----- nvinfo : EIATTR_REGCOUNT
	.align		4
        /*0000*/ 	.byte	0x04, 0x2f
        /*0002*/ 	.short	(.L_2 - .L_1)
	.align		4
.L_1:
        /*0004*/ 	.word	index@(_Z16oneDimConvKernelPiS_i)
        /*0008*/ 	.word	0x00000016


	//----- nvinfo : EIATTR_FRAME_SIZE
	.align		4
.L_2:
        /*000c*/ 	.byte	0x04, 0x11
        /*000e*/ 	.short	(.L_4 - .L_3)
	.align		4
.L_3:
        /*0010*/ 	.word	index@(_Z16oneDimConvKernelPiS_i)
        /*0014*/ 	.word	0x00000000


	//----- nvinfo : EIATTR_MIN_STACK_SIZE
	.align		4
.L_4:
        /*0018*/ 	.byte	0x04, 0x12
        /*001a*/ 	.short	(.L_6 - .L_5)
	.align		4
.L_5:
        /*001c*/ 	.word	index@(_Z16oneDimConvKernelPiS_i)
        /*0020*/ 	.word	0x00000000
.L_6:


//--------------------- .nv.compat                --------------------------
	.section	.nv.compat,"",@"SHT_CUDA_COMPAT_INFO"
	.align	4
        /*0000*/ 	.byte	0x02, 0x09, 0x00, 0x00, 0x02, 0x02, 0x01, 0x00, 0x02, 0x05, 0x05, 0x00, 0x03, 0x07, 0x01, 0x01
        /*0010*/ 	.byte	0x02, 0x03, 0x00, 0x00, 0x02, 0x06, 0x01, 0x00, 0x04, 0x0b, 0x08, 0x00, 0x09, 0x00, 0x00, 0x00
        /*0020*/ 	.byte	0x00, 0x00, 0x00, 0x00


//--------------------- .nv.info._Z16oneDimConvKernelPiS_i --------------------------
	.section	.nv.info._Z16oneDimConvKernelPiS_i,"",@"SHT_CUDA_INFO"
	.sectionflags	@""
	.align	4


	//----- nvinfo : EIATTR_CUDA_API_VERSION
	.align		4
        /*0000*/ 	.byte	0x04, 0x37
        /*0002*/ 	.short	(.L_8 - .L_7)
.L_7:
        /*0004*/ 	.word	0x00000082


	//----- nvinfo : EIATTR_KPARAM_INFO
	.align		4
.L_8:
        /*0008*/ 	.byte	0x04, 0x17
        /*000a*/ 	.short	(.L_10 - .L_9)
.L_9:
        /*000c*/ 	.word	0x00000000
        /*0010*/ 	.short	0x0002
        /*0012*/ 	.short	0x0010
        /*0014*/ 	.byte	0x00, 0xf0, 0x11, 0x00


	//----- nvinfo : EIATTR_KPARAM_INFO
	.align		4
.L_10:
        /*0018*/ 	.byte	0x04, 0x17
        /*001a*/ 	.short	(.L_12 - .L_11)
.L_11:
        /*001c*/ 	.word	0x00000000
        /*0020*/ 	.short	0x0001
        /*0022*/ 	.short	0x0008
        /*0024*/ 	.byte	0x00, 0xf5, 0x21, 0x00


	//----- nvinfo : EIATTR_KPARAM_INFO
	.align		4
.L_12:
        /*0028*/ 	.byte	0x04, 0x17
        /*002a*/ 	.short	(.L_14 - .L_13)
.L_13:
        /*002c*/ 	.word	0x00000000
        /*0030*/ 	.short	0x0000
        /*0032*/ 	.short	0x0000
        /*0034*/ 	.byte	0x00, 0xf5, 0x21, 0x00


	//----- nvinfo : EIATTR_SPARSE_MMA_MASK
	.align		4
.L_14:
        /*0038*/ 	.byte	0x03, 0x50
        /*003a*/ 	.short	0x0000


	//----- nvinfo : EIATTR_MAXREG_COUNT
	.align		4
        /*003c*/ 	.byte	0x03, 0x1b
        /*003e*/ 	.short	0x00ff


	//----- nvinfo : EIATTR_MERCURY_ISA_VERSION
	.align		4
        /*0040*/ 	.byte	0x03, 0x5f
        /*0042*/ 	.short	0x0101


	//----- nvinfo : EIATTR_VRC_CTA_INIT_COUNT
	.align		4
        /*0044*/ 	.byte	0x02, 0x4a
	.zero		1
	.zero		1


	//----- nvinfo : EIATTR_EXIT_INSTR_OFFSETS
	.align		4
        /*0048*/ 	.byte	0x04, 0x1c
        /*004a*/ 	.short	(.L_16 - .L_15)


	//   ....[0]....
.L_15:
        /*004c*/ 	.word	0x00000320


	//----- nvinfo : EIATTR_CBANK_PARAM_SIZE
	.align		4
.L_16:
        /*0050*/ 	.byte	0x03, 0x19
        /*0052*/ 	.short	0x0014


	//----- nvinfo : EIATTR_PARAM_CBANK
	.align		4
        /*0054*/ 	.byte	0x04, 0x0a
        /*0056*/ 	.short	(.L_18 - .L_17)
	.align		4
.L_17:
        /*0058*/ 	.word	index@(.nv.constant0._Z16oneDimConvKernelPiS_i)
        /*005c*/ 	.short	0x0380
        /*005e*/ 	.short	0x0014


	//----- nvinfo : EIATTR_SW_WAR
	.align		4
.L_18:
        /*0060*/ 	.byte	0x04, 0x36
        /*0062*/ 	.short	(.L_20 - .L_19)
.L_19:
        /*0064*/ 	.word	0x00000008
.L_20:


//--------------------- .nv.callgraph             --------------------------
	.section	.nv.callgraph,"",@"SHT_CUDA_CALLGRAPH"
	.align	4
	.sectionentsize	8
	.align		4
        /*0000*/ 	.word	0x00000000
	.align		4
        /*0004*/ 	.word	0xffffffff
	.align		4
        /*0008*/ 	.word	0x00000000
	.align		4
        /*000c*/ 	.word	0xfffffffe
	.align		4
        /*0010*/ 	.word	0x00000000
	.align		4
        /*0014*/ 	.word	0xfffffffd
	.align		4
        /*0018*/ 	.word	0x00000000
	.align		4
        /*001c*/ 	.word	0xfffffffc


//--------------------- .nv.constant3             --------------------------
	.section	.nv.constant3,"a",@progbits
	.align	4
.nv.constant3:
	.type		M,@object
	.size		M,(.L_0 - M)
M:
	.zero		20
.L_0:


//--------------------- .text._Z16oneDimConvKernelPiS_i --------------------------
	.section	.text._Z16oneDimConvKernelPiS_i,"ax",@progbits
	.align	128
        .global         _Z16oneDimConvKernelPiS_i
        .type           _Z16oneDimConvKernelPiS_i,@function
        .size           _Z16oneDimConvKernelPiS_i,(.L_x_1 - _Z16oneDimConvKernelPiS_i)
        .other          _Z16oneDimConvKernelPiS_i,@"STO_CUDA_ENTRY STV_DEFAULT"
_Z16oneDimConvKernelPiS_i:
.text._Z16oneDimConvKernelPiS_i:
[----:B------:R-:W-:Y:S01]  /*0000*/  LDC R1, c[0x0][0x37c] ;  /* 0x0000df00ff017b82 */ /* 0x000fe20000000800 */
[----:B------:R-:W0:Y:S07]  /*0010*/  S2R R0, SR_TID.X ;  /* 0x0000000000007919 */ /* 0x000e2e0000002100 */
[----:B------:R-:W0:Y:S01]  /*0020*/  S2UR UR4, SR_CTAID.X ;  /* 0x00000000000479c3 */ /* 0x000e220000002500 */
[----:B------:R-:W1:Y:S07]  /*0030*/  LDCU UR5, c[0x0][0x390] ;  /* 0x00007200ff0577ac */ /* 0x000e6e0008000800 */
[----:B------:R-:W0:Y:S02]  /*0040*/  LDC R3, c[0x0][0x360] ;  /* 0x0000d800ff037b82 */ /* 0x000e240000000800 */
[----:B0-----:R-:W-:-:S05]  /*0050*/  IMAD R0, R3, UR4, R0 ;  /* 0x0000000403007c24 */ /* 0x001fca000f8e0200 */
[C---:B------:R-:W-:Y:S02]  /*0060*/  IADD3 R13, PT, PT, R0.reuse, -0x2, RZ ;  /* 0xfffffffe000d7810 */ /* 0x040fe40007ffe0ff */
[C---:B-1----:R-:W-:Y:S02]  /*0070*/  ISETP.GT.AND P1, PT, R0.reuse, UR5, PT ;  /* 0x0000000500007c0c */ /* 0x042fe4000bf24270 */
[----:B------:R-:W-:Y:S02]  /*0080*/  ISETP.GE.AND P0, PT, R13, UR5, PT ;  /* 0x000000050d007c0c */ /* 0x000fe4000bf06270 */
[C---:B------:R-:W-:Y:S02]  /*0090*/  ISETP.GE.AND P2, PT, R0.reuse, UR5, PT ;  /* 0x0000000500007c0c */ /* 0x040fe4000bf46270 */
[C---:B------:R-:W-:Y:S02]  /*00a0*/  ISETP.LT.OR P0, PT, R0.reuse, 0x2, P0 ;  /* 0x000000020000780c */ /* 0x040fe40000701670 */
[----:B------:R-:W-:-:S02]  /*00b0*/  IADD3 R17, PT, PT, R0, 0x1, RZ ;  /* 0x0000000100117810 */ /* 0x000fc40007ffe0ff */
[C---:B------:R-:W-:Y:S02]  /*00c0*/  ISETP.LT.OR P1, PT, R0.reuse, 0x1, P1 ;  /* 0x000000010000780c */ /* 0x040fe40000f21670 */
[C---:B------:R-:W-:Y:S02]  /*00d0*/  ISETP.LT.OR P2, PT, R0.reuse, RZ, P2 ;  /* 0x000000ff0000720c */ /* 0x040fe40001741670 */
[----:B------:R-:W-:Y:S02]  /*00e0*/  ISETP.GE.AND P4, PT, R17, UR5, PT ;  /* 0x0000000511007c0c */ /* 0x000fe4000bf86270 */
[C---:B------:R-:W-:Y:S02]  /*00f0*/  IADD3 R19, PT, PT, R0.reuse, 0x2, RZ ;  /* 0x0000000200137810 */ /* 0x040fe40007ffe0ff */
[C---:B------:R-:W-:Y:S01]  /*0100*/  ISETP.LT.OR P4, PT, R0.reuse, -0x1, P4 ;  /* 0xffffffff0000780c */ /* 0x040fe20002781670 */
[----:B------:R-:W0:Y:S01]  /*0110*/  @!P0 LDC.64 R6, c[0x0][0x380] ;  /* 0x0000e000ff068b82 */ /* 0x000e220000000a00 */
[----:B------:R-:W-:Y:S01]  /*0120*/  ISETP.GE.AND P3, PT, R19, UR5, PT ;  /* 0x0000000513007c0c */ /* 0x000fe2000bf66270 */
[----:B------:R-:W1:Y:S02]  /*0130*/  LDCU.64 UR4, c[0x0][0x358] ;  /* 0x00006b00ff0477ac */ /* 0x000e640008000a00 */
[----:B------:R-:W-:-:S02]  /*0140*/  @!P1 IADD3 R15, PT, PT, R0, -0x1, RZ ;  /* 0xffffffff000f9810 */ /* 0x000fc40007ffe0ff */
[----:B------:R-:W-:Y:S02]  /*0150*/  ISETP.LT.OR P3, PT, R0, -0x2, P3 ;  /* 0xfffffffe0000780c */ /* 0x000fe40001f61670 */
[----:B------:R-:W2:Y:S08]  /*0160*/  @!P1 LDC.64 R8, c[0x0][0x380] ;  /* 0x0000e000ff089b82 */ /* 0x000eb00000000a00 */
[----:B------:R-:W3:Y:S08]  /*0170*/  @!P2 LDC.64 R10, c[0x0][0x380] ;  /* 0x0000e000ff0aab82 */ /* 0x000ef00000000a00 */
[----:B------:R-:W4:Y:S01]  /*0180*/  @!P4 LDC.64 R4, c[0x0][0x380] ;  /* 0x0000e000ff04cb82 */ /* 0x000f220000000a00 */
[----:B0-----:R-:W-:-:S06]  /*0190*/  @!P0 IMAD.WIDE.U32 R6, R13, 0x4, R6 ;  /* 0x000000040d068825 */ /* 0x001fcc00078e0006 */
[----:B-1----:R0:W5:Y:S01]  /*01a0*/  @!P0 LDG.E R6, desc[UR4][R6.64] ;  /* 0x0000000406068981 */ /* 0x002162000c1e1900 */
[----:B------:R-:W1:Y:S01]  /*01b0*/  @!P3 LDC.64 R2, c[0x0][0x380] ;  /* 0x0000e000ff02bb82 */ /* 0x000e620000000a00 */
[----:B--2---:R-:W-:-:S06]  /*01c0*/  @!P1 IMAD.WIDE.U32 R8, R15, 0x4, R8 ;  /* 0x000000040f089825 */ /* 0x004fcc00078e0008 */
[----:B------:R2:W5:Y:S01]  /*01d0*/  @!P1 LDG.E R8, desc[UR4][R8.64] ;  /* 0x0000000408089981 */ /* 0x000562000c1e1900 */
[----:B---3--:R-:W-:Y:S01]  /*01e0*/  @!P2 IMAD.WIDE.U32 R10, R0, 0x4, R10 ;  /* 0x00000004000aa825 */ /* 0x008fe200078e000a */
[----:B------:R-:W5:Y:S05]  /*01f0*/  @!P0 LDC R15, c[0x3][RZ] ;  /* 0x00c00000ff0f8b82 */ /* 0x000f6a0000000800 */
[----:B------:R-:W3:Y:S01]  /*0200*/  @!P2 LDG.E R10, desc[UR4][R10.64] ;  /* 0x000000040a0aa981 */ /* 0x000ee2000c1e1900 */
[----:B----4-:R-:W-:Y:S02]  /*0210*/  @!P4 IMAD.WIDE.U32 R4, R17, 0x4, R4 ;  /* 0x000000041104c825 */ /* 0x010fe400078e0004 */
[----:B------:R-:W4:Y:S04]  /*0220*/  @!P1 LDC R16, c[0x3][0x4] ;  /* 0x00c00100ff109b82 */ /* 0x000f280000000800 */
[----:B------:R-:W3:Y:S01]  /*0230*/  @!P4 LDG.E R4, desc[UR4][R4.64] ;  /* 0x000000040404c981 */ /* 0x000ee2000c1e1900 */
[----:B-1----:R-:W-:-:S03]  /*0240*/  @!P3 IMAD.WIDE.U32 R2, R19, 0x4, R2 ;  /* 0x000000041302b825 */ /* 0x002fc600078e0002 */
[----:B------:R-:W3:Y:S02]  /*0250*/  @!P2 LDC R17, c[0x3][0x8] ;  /* 0x00c00200ff11ab82 */ /* 0x000ee40000000800 */
[----:B------:R1:W3:Y:S06]  /*0260*/  @!P3 LDG.E R14, desc[UR4][R2.64] ;  /* 0x00000004020eb981 */ /* 0x0002ec000c1e1900 */
[----:B------:R-:W3:Y:S01]  /*0270*/  @!P4 LDC R18, c[0x3][0xc] ;  /* 0x00c00300ff12cb82 */ /* 0x000ee20000000800 */
[----:B0-----:R-:W-:-:S07]  /*0280*/  HFMA2 R7, -RZ, RZ, 0, 0 ;  /* 0x00000000ff077431 */ /* 0x001fce00000001ff */
[----:B------:R-:W1:Y:S08]  /*0290*/  LDC.64 R12, c[0x0][0x388] ;  /* 0x0000e200ff0c7b82 */ /* 0x000e700000000a00 */
[----:B--2---:R-:W0:Y:S01]  /*02a0*/  @!P3 LDC R9, c[0x3][0x10] ;  /* 0x00c00400ff09bb82 */ /* 0x004e220000000800 */
[----:B-1----:R-:W-:-:S04]  /*02b0*/  IMAD.WIDE R2, R0, 0x4, R12 ;  /* 0x0000000400027825 */ /* 0x002fc800078e020c */
[----:B-----5:R-:W-:-:S04]  /*02c0*/  @!P0 IMAD R7, R6, R15, RZ ;  /* 0x0000000f06078224 */ /* 0x020fc800078e02ff */
[----:B----4-:R-:W-:-:S04]  /*02d0*/  @!P1 IMAD R7, R8, R16, R7 ;  /* 0x0000001008079224 */ /* 0x010fc800078e0207 */
[----:B---3--:R-:W-:-:S04]  /*02e0*/  @!P2 IMAD R7, R10, R17, R7 ;  /* 0x000000110a07a224 */ /* 0x008fc800078e0207 */
[----:B------:R-:W-:-:S04]  /*02f0*/  @!P4 IMAD R7, R4, R18, R7 ;  /* 0x000000120407c224 */ /* 0x000fc800078e0207 */
[----:B0-----:R-:W-:-:S05]  /*0300*/  @!P3 IMAD R7, R14, R9, R7 ;  /* 0x000000090e07b224 */ /* 0x001fca00078e0207 */
[----:B------:R-:W-:Y:S01]  /*0310*/  STG.E desc[UR4][R2.64], R7 ;  /* 0x0000000702007986 */ /* 0x000fe2000c101904 */
[----:B------:R-:W-:Y:S05]  /*0320*/  EXIT ;  /* 0x000000000000794d */ /* 0x000fea0003800000 */
.L_x_0:
[----:B------:R-:W-:-:S00]  /*0330*/  BRA `(.L_x_0) ;  /* 0xfffffffc00fc7947 */ /* 0x000fc0000383ffff */
[----:B------:R-:W-:-:S00]  /*0340*/  NOP ;  /* 0x0000000000007918 */ /* 0x000fc00000000000 */
        /* <DEDUP_REMOVED lines=11> */
.L_x_1:


//--------------------- .nv.shared.reserved.0     --------------------------
	.section	.nv.shared.reserved.0,"aw",@nobits
	.weak		__nv_reservedSMEM_offset_0_alias
	.size		__nv_reservedSMEM_offset_0_alias, 0, 64
	.other		__nv_reservedSMEM_offset_0_alias,@"STO_CUDA_RESERVED_SHARED STV_DEFAULT"
__nv_reservedSMEM_offset_0_alias:
	.zero		0
	.zero		64


//--------------------- .nv.constant0._Z16oneDimConvKernelPiS_i --------------------------
	.section	.nv.constant0._Z16oneDimConvKernelPiS_i,"a",@progbits
	.sectionflags	@""
	.align	4
.nv.constant0._Z16oneDimConvKernelPiS_i:
	.zero		916


//--------------------- SYMBOLS --------------------------

	.type		.nv.reservedSmem.offset0,@object
	.size		.nv.reservedSmem.offset0,0x4
